	.headerflags	@"EF_CUDA_TEXMODE_UNIFIED EF_CUDA_64BIT_ADDRESS EF_CUDA_ACCELERATORS EF_CUDA_SM90 EF_CUDA_VIRTUAL_SM(EF_CUDA_SM90)"
	.elftype	@"ET_EXEC"


//--------------------- .nv.info                  --------------------------
	.section	.nv.info,"",@"SHT_CUDA_INFO"
	.align	4


	//----- nvinfo : EIATTR_REGCOUNT
	.align		4
        /*0000*/ 	.byte	0x04, 0x2f
        /*0002*/ 	.short	(.L_4 - .L_3)
	.align		4
.L_3:
        /*0004*/ 	.word	index@(triton_poi_fused_constant_pad_nd_scalar_tensor_where_5)
        /*0008*/ 	.word	0x00000018


	//----- nvinfo : EIATTR_MIN_STACK_SIZE
	.align		4
.L_4:
        /*000c*/ 	.byte	0x04, 0x12
        /*000e*/ 	.short	(.L_6 - .L_5)
	.align		4
.L_5:
        /*0010*/ 	.word	index@(triton_poi_fused_constant_pad_nd_scalar_tensor_where_5)
        /*0014*/ 	.word	0x00000000


	//----- nvinfo : EIATTR_FRAME_SIZE
	.align		4
.L_6:
        /*0018*/ 	.byte	0x04, 0x11
        /*001a*/ 	.short	(.L_8 - .L_7)
	.align		4
.L_7:
        /*001c*/ 	.word	index@(triton_poi_fused_constant_pad_nd_scalar_tensor_where_5)
        /*0020*/ 	.word	0x00000000


	//----- nvinfo : EIATTR_MIN_STACK_SIZE
	.align		4
.L_8:
        /*0024*/ 	.byte	0x04, 0x12
        /*0026*/ 	.short	(.L_10 - .L_9)
	.align		4
.L_9:
        /*0028*/ 	.word	index@(triton_poi_fused_constant_pad_nd_scalar_tensor_where_5)
        /*002c*/ 	.word	0x00000000
.L_10:


//--------------------- .nv.info.triton_poi_fused_constant_pad_nd_scalar_tensor_where_5 --------------------------
	.section	.nv.info.triton_poi_fused_constant_pad_nd_scalar_tensor_where_5,"",@"SHT_CUDA_INFO"
	.sectionflags	@""
	.align	4


	//----- nvinfo : EIATTR_CUDA_API_VERSION
	.align		4
        /*0000*/ 	.byte	0x04, 0x37
        /*0002*/ 	.short	(.L_12 - .L_11)
.L_11:
        /*0004*/ 	.word	0x0000007c


	//----- nvinfo : EIATTR_KPARAM_INFO
	.align		4
.L_12:
        /*0008*/ 	.byte	0x04, 0x17
        /*000a*/ 	.short	(.L_14 - .L_13)
.L_13:
        /*000c*/ 	.word	0x00000000
        /*0010*/ 	.short	0x0006
        /*0012*/ 	.short	0x0020
        /*0014*/ 	.byte	0x00, 0xf4, 0x21, 0x00


	//----- nvinfo : EIATTR_KPARAM_INFO
	.align		4
.L_14:
        /*0018*/ 	.byte	0x04, 0x17
        /*001a*/ 	.short	(.L_16 - .L_15)
.L_15:
        /*001c*/ 	.word	0x00000000
        /*0020*/ 	.short	0x0005
        /*0022*/ 	.short	0x001c
        /*0024*/ 	.byte	0x00, 0xf0, 0x11, 0x00


	//----- nvinfo : EIATTR_KPARAM_INFO
	.align		4
.L_16:
        /*0028*/ 	.byte	0x04, 0x17
        /*002a*/ 	.short	(.L_18 - .L_17)
.L_17:
        /*002c*/ 	.word	0x00000000
        /*0030*/ 	.short	0x0004
        /*0032*/ 	.short	0x0018
        /*0034*/ 	.byte	0x00, 0xf0, 0x11, 0x00


	//----- nvinfo : EIATTR_KPARAM_INFO
	.align		4
.L_18:
        /*0038*/ 	.byte	0x04, 0x17
        /*003a*/ 	.short	(.L_20 - .L_19)
.L_19:
        /*003c*/ 	.word	0x00000000
        /*0040*/ 	.short	0x0003
        /*0042*/ 	.short	0x0014
        /*0044*/ 	.byte	0x00, 0xf0, 0x11, 0x00


	//----- nvinfo : EIATTR_KPARAM_INFO
	.align		4
.L_20:
        /*0048*/ 	.byte	0x04, 0x17
        /*004a*/ 	.short	(.L_22 - .L_21)
.L_21:
        /*004c*/ 	.word	0x00000000
        /*0050*/ 	.short	0x0002
        /*0052*/ 	.short	0x0010
        /*0054*/ 	.byte	0x00, 0xf0, 0x11, 0x00


	//----- nvinfo : EIATTR_KPARAM_INFO
	.align		4
.L_22:
        /*0058*/ 	.byte	0x04, 0x17
        /*005a*/ 	.short	(.L_24 - .L_23)
.L_23:
        /*005c*/ 	.word	0x00000000
        /*0060*/ 	.short	0x0001
        /*0062*/ 	.short	0x0008
        /*0064*/ 	.byte	0x00, 0xf4, 0x21, 0x00


	//----- nvinfo : EIATTR_KPARAM_INFO
	.align		4
.L_24:
        /*0068*/ 	.byte	0x04, 0x17
        /*006a*/ 	.short	(.L_26 - .L_25)
.L_25:
        /*006c*/ 	.word	0x00000000
        /*0070*/ 	.short	0x0000
        /*0072*/ 	.short	0x0000
        /*0074*/ 	.byte	0x00, 0xf4, 0x21, 0x00


	//----- nvinfo : EIATTR_SPARSE_MMA_MASK
	.align		4
.L_26:
        /*0078*/ 	.byte	0x03, 0x50
        /*007a*/ 	.short	0x0000


	//----- nvinfo : EIATTR_MAXREG_COUNT
	.align		4
        /*007c*/ 	.byte	0x03, 0x1b
        /*007e*/ 	.short	0x00ff


	//----- nvinfo : EIATTR_EXTERNS
	.align		4
        /*0080*/ 	.byte	0x04, 0x0f
        /*0082*/ 	.short	(.L_28 - .L_27)


	//   ....[0]....
	.align		4
.L_27:
        /*0084*/ 	.word	index@(__assertfail)


	//----- nvinfo : EIATTR_SYSCALL_OFFSETS
	.align		4
.L_28:
        /*0088*/ 	.byte	0x04, 0x46
        /*008a*/ 	.short	(.L_30 - .L_29)


	//   ....[0]....
.L_29:
        /*008c*/ 	.word	0x00000360


	//----- nvinfo : EIATTR_EXIT_INSTR_OFFSETS
	.align		4
.L_30:
        /*0090*/ 	.byte	0x04, 0x1c
        /*0092*/ 	.short	(.L_32 - .L_31)


	//   ....[0]....
.L_31:
        /*0094*/ 	.word	0x00000440


	//   ....[1]....
        /*0098*/ 	.word	0x000004c0


	//----- nvinfo : EIATTR_REQNTID
	.align		4
.L_32:
        /*009c*/ 	.byte	0x04, 0x10
        /*009e*/ 	.short	(.L_34 - .L_33)
.L_33:
        /*00a0*/ 	.word	0x00000100
        /*00a4*/ 	.word	0x00000001
        /*00a8*/ 	.word	0x00000001


	//----- nvinfo : EIATTR_CRS_STACK_SIZE
	.align		4
.L_34:
        /*00ac*/ 	.byte	0x04, 0x1e
        /*00ae*/ 	.short	(.L_36 - .L_35)
.L_35:
        /*00b0*/ 	.word	0x00000000


	//----- nvinfo : EIATTR_CBANK_PARAM_SIZE
	.align		4
.L_36:
        /*00b4*/ 	.byte	0x03, 0x19
        /*00b6*/ 	.short	0x0028


	//----- nvinfo : EIATTR_PARAM_CBANK
	.align		4
        /*00b8*/ 	.byte	0x04, 0x0a
        /*00ba*/ 	.short	(.L_38 - .L_37)
	.align		4
.L_37:
        /*00bc*/ 	.word	index@(.nv.constant0.triton_poi_fused_constant_pad_nd_scalar_tensor_where_5)
        /*00c0*/ 	.short	0x0210
        /*00c2*/ 	.short	0x0028


	//----- nvinfo : EIATTR_SW_WAR
	.align		4
.L_38:
        /*00c4*/ 	.byte	0x04, 0x36
        /*00c6*/ 	.short	(.L_40 - .L_39)
.L_39:
        /*00c8*/ 	.word	0x00000008
.L_40:


//--------------------- .nv.callgraph             --------------------------
	.section	.nv.callgraph,"",@"SHT_CUDA_CALLGRAPH"
	.align	4
	.sectionentsize	8
	.align		4
        /*0000*/ 	.word	0x00000000
	.align		4
        /*0004*/ 	.word	0xffffffff
	.align		4
        /*0008*/ 	.word	index@(triton_poi_fused_constant_pad_nd_scalar_tensor_where_5)
	.align		4
        /*000c*/ 	.word	index@(__assertfail)
	.align		4
        /*0010*/ 	.word	0x00000000
	.align		4
        /*0014*/ 	.word	0xfffffffe
	.align		4
        /*0018*/ 	.word	0x00000000
	.align		4
        /*001c*/ 	.word	0xfffffffd
	.align		4
        /*0020*/ 	.word	0x00000000
	.align		4
        /*0024*/ 	.word	0xfffffffc


//--------------------- .nv.constant4             --------------------------
	.section	.nv.constant4,"a",@progbits
	.align	8
	.align		8
.nv.constant4:
        /*0000*/ 	.dword	__assertfail
	.align		8
        /*0008*/ 	.dword	assertFunc_0
	.align		8
        /*0010*/ 	.dword	assertFile_0
	.align		8
        /*0018*/ 	.dword	assertMessage_0


//--------------------- .text.triton_poi_fused_constant_pad_nd_scalar_tensor_where_5 --------------------------
	.section	.text.triton_poi_fused_constant_pad_nd_scalar_tensor_where_5,"ax",@progbits
	.sectionflags	@"SHF_BARRIERS=1"
	.align	128
        .global         triton_poi_fused_constant_pad_nd_scalar_tensor_where_5
        .type           triton_poi_fused_constant_pad_nd_scalar_tensor_where_5,@function
        .size           triton_poi_fused_constant_pad_nd_scalar_tensor_where_5,(.L_x_2 - triton_poi_fused_constant_pad_nd_scalar_tensor_where_5)
        .other          triton_poi_fused_constant_pad_nd_scalar_tensor_where_5,@"STO_CUDA_ENTRY STV_DEFAULT"
triton_poi_fused_constant_pad_nd_scalar_tensor_where_5:
.text.triton_poi_fused_constant_pad_nd_scalar_tensor_where_5:
[----:B------:R-:W0:Y:S02]  /*0000*/  LDC R1, c[0x0][0x28] ;  /* 0x00000a00ff017b82 */ /* 0x000e240000000800 */
[----:B------:R-:W1:Y:S01]  /*0010*/  LDC R11, c[0x0][0x220] ;  /* 0x00008800ff0b7b82 */ /* 0x000e620000000800 */
[----:B------:R-:W2:Y:S01]  /*0020*/  S2R R0, SR_TID.X ;  /* 0x0000000000007919 */ /* 0x000ea20000002100 */
[----:B------:R-:W-:Y:S01]  /*0030*/  ULDC UR4, c[0x0][0x224] ;  /* 0x0000890000047ab9 */ /* 0x000fe20000000800 */
[----:B------:R-:W-:Y:S01]  /*0040*/  ULDC UR5, c[0x0][0x228] ;  /* 0x00008a0000057ab9 */ /* 0x000fe20000000800 */
[----:B------:R-:W3:Y:S01]  /*0050*/  S2R R5, SR_CTAID.X ;  /* 0x0000000000057919 */ /* 0x000ee20000002500 */
[----:B-1----:R-:W-:-:S04]  /*0060*/  IABS R7, R11 ;  /* 0x0000000b00077213 */ /* 0x002fc80000000000 */
[----:B------:R-:W1:Y:S01]  /*0070*/  I2F.RP R4, R7 ;  /* 0x0000000700047306 */ /* 0x000e620000209400 */
[----:B--2---:R-:W-:-:S05]  /*0080*/  LOP3.LUT R0, R0, 0xff, RZ, 0xc0, !PT ;  /* 0x000000ff00007812 */ /* 0x004fca00078ec0ff */
[----:B---3--:R-:W-:Y:S02]  /*0090*/  IMAD R0, R5, 0x100, R0 ;  /* 0x0000010005007824 */ /* 0x008fe400078e0200 */
[----:B-1----:R-:W1:Y:S02]  /*00a0*/  MUFU.RCP R4, R4 ;  /* 0x0000000400047308 */ /* 0x002e640000001000 */
[----:B-1----:R-:W-:Y:S01]  /*00b0*/  VIADD R2, R4, 0xffffffe ;  /* 0x0ffffffe04027836 */ /* 0x002fe20000000000 */
[----:B------:R-:W-:-:S05]  /*00c0*/  IABS R4, R0 ;  /* 0x0000000000047213 */ /* 0x000fca0000000000 */
[----:B------:R1:W2:Y:S02]  /*00d0*/  F2I.FTZ.U32.TRUNC.NTZ R3, R2 ;  /* 0x0000000200037305 */ /* 0x0002a4000021f000 */
[----:B-1----:R-:W-:Y:S02]  /*00e0*/  IMAD.MOV.U32 R2, RZ, RZ, RZ ;  /* 0x000000ffff027224 */ /* 0x002fe400078e00ff */
[----:B--2---:R-:W-:-:S04]  /*00f0*/  IMAD.MOV R6, RZ, RZ, -R3 ;  /* 0x000000ffff067224 */ /* 0x004fc800078e0a03 */
[----:B------:R-:W-:-:S04]  /*0100*/  IMAD R5, R6, R7, RZ ;  /* 0x0000000706057224 */ /* 0x000fc800078e02ff */
[----:B------:R-:W-:-:S06]  /*0110*/  IMAD.HI.U32 R3, R3, R5, R2 ;  /* 0x0000000503037227 */ /* 0x000fcc00078e0002 */
[----:B------:R-:W-:-:S04]  /*0120*/  IMAD.HI.U32 R9, R3, R4, RZ ;  /* 0x0000000403097227 */ /* 0x000fc800078e00ff */
[----:B------:R-:W-:-:S04]  /*0130*/  IMAD.MOV R2, RZ, RZ, -R9 ;  /* 0x000000ffff027224 */ /* 0x000fc800078e0a09 */
[----:B------:R-:W-:-:S05]  /*0140*/  IMAD R2, R7, R2, R4 ;  /* 0x0000000207027224 */ /* 0x000fca00078e0204 */
[----:B------:R-:W-:-:S13]  /*0150*/  ISETP.GT.U32.AND P1, PT, R7, R2, PT ;  /* 0x000000020700720c */ /* 0x000fda0003f24070 */
[----:B------:R-:W-:Y:S02]  /*0160*/  @!P1 IMAD.IADD R2, R2, 0x1, -R7 ;  /* 0x0000000102029824 */ /* 0x000fe400078e0a07 */
[----:B------:R-:W-:Y:S01]  /*0170*/  @!P1 VIADD R9, R9, 0x1 ;  /* 0x0000000109099836 */ /* 0x000fe20000000000 */
[----:B------:R-:W-:Y:S02]  /*0180*/  ISETP.NE.AND P1, PT, R11, RZ, PT ;  /* 0x000000ff0b00720c */ /* 0x000fe40003f25270 */
[----:B------:R-:W-:Y:S02]  /*0190*/  ISETP.GE.U32.AND P0, PT, R2, R7, PT ;  /* 0x000000070200720c */ /* 0x000fe40003f06070 */
[----:B------:R-:W-:-:S04]  /*01a0*/  LOP3.LUT R2, R0, R11, RZ, 0x3c, !PT ;  /* 0x0000000b00027212 */ /* 0x000fc800078e3cff */
[----:B------:R-:W-:-:S07]  /*01b0*/  ISETP.GE.AND P2, PT, R2, RZ, PT ;  /* 0x000000ff0200720c */ /* 0x000fce0003f46270 */
[----:B------:R-:W-:-:S06]  /*01c0*/  @P0 VIADD R9, R9, 0x1 ;  /* 0x0000000109090836 */ /* 0x000fcc0000000000 */
[----:B------:R-:W-:Y:S01]  /*01d0*/  @!P2 IMAD.MOV R9, RZ, RZ, -R9 ;  /* 0x000000ffff09a224 */ /* 0x000fe200078e0a09 */
[----:B------:R-:W-:-:S05]  /*01e0*/  @!P1 LOP3.LUT R9, RZ, R11, RZ, 0x33, !PT ;  /* 0x0000000bff099212 */ /* 0x000fca00078e33ff */
[----:B------:R-:W-:-:S04]  /*01f0*/  IMAD.MOV R2, RZ, RZ, -R9 ;  /* 0x000000ffff027224 */ /* 0x000fc800078e0a09 */
[----:B------:R-:W-:-:S05]  /*0200*/  IMAD R14, R11, R2, R0 ;  /* 0x000000020b0e7224 */ /* 0x000fca00078e0200 */
[----:B------:R-:W-:Y:S01]  /*0210*/  ISETP.GE.AND P2, PT, R14, UR4, PT ;  /* 0x000000040e007c0c */ /* 0x000fe2000bf46270 */
[----:B------:R-:W-:Y:S02]  /*0220*/  ULDC UR4, c[0x0][0x22c] ;  /* 0x00008b0000047ab9 */ /* 0x000fe40000000800 */
[C---:B------:R-:W-:Y:S02]  /*0230*/  ISETP.GE.AND P0, PT, R0.reuse, UR4, PT ;  /* 0x0000000400007c0c */ /* 0x040fe4000bf06270 */
[----:B------:R-:W-:-:S04]  /*0240*/  ISETP.LT.AND P1, PT, R0, UR4, !P2 ;  /* 0x0000000400007c0c */ /* 0x000fc8000d721270 */
[----:B------:R-:W-:-:S13]  /*0250*/  ISETP.LT.OR P3, PT, R14, UR5, !P1 ;  /* 0x000000050e007c0c */ /* 0x000fda000cf61670 */
[----:B------:R-:W-:Y:S05]  /*0260*/  @P3 BRA `(.L_x_0) ;  /* 0x0000000000403947 */ /* 0x000fea0003800000 */
[----:B------:R-:W-:Y:S01]  /*0270*/  MOV R2, 0x0 ;  /* 0x0000000000027802 */ /* 0x000fe20000000f00 */
[----:B------:R-:W-:Y:S01]  /*0280*/  ULDC.64 UR4, c[0x4][0x18] ;  /* 0x0100060000047ab9 */ /* 0x000fe20000000a00 */
[----:B------:R-:W-:Y:S01]  /*0290*/  ULDC.64 UR6, c[0x4][0x8] ;  /* 0x0100020000067ab9 */ /* 0x000fe20000000a00 */
[----:B------:R-:W-:Y:S02]  /*02a0*/  IMAD.U32 R4, RZ, RZ, UR4 ;  /* 0x00000004ff047e24 */ /* 0x000fe4000f8e00ff */
[----:B------:R-:W-:Y:S01]  /*02b0*/  IMAD.U32 R5, RZ, RZ, UR5 ;  /* 0x00000005ff057e24 */ /* 0x000fe2000f8e00ff */
[----:B------:R-:W1:Y:S01]  /*02c0*/  LDC.64 R2, c[0x4][R2] ;  /* 0x0100000002027b82 */ /* 0x000e620000000a00 */
[----:B------:R-:W-:Y:S01]  /*02d0*/  ULDC.64 UR4, c[0x4][0x10] ;  /* 0x0100040000047ab9 */ /* 0x000fe20000000a00 */
[----:B------:R-:W-:Y:S02]  /*02e0*/  IMAD.U32 R10, RZ, RZ, UR6 ;  /* 0x00000006ff0a7e24 */ /* 0x000fe4000f8e00ff */
[----:B------:R-:W-:-:S02]  /*02f0*/  IMAD.U32 R6, RZ, RZ, UR4 ;  /* 0x00000004ff067e24 */ /* 0x000fc4000f8e00ff */
[----:B------:R-:W-:Y:S02]  /*0300*/  IMAD.U32 R7, RZ, RZ, UR5 ;  /* 0x00000005ff077e24 */ /* 0x000fe4000f8e00ff */
[----:B------:R-:W-:Y:S02]  /*0310*/  IMAD.U32 R11, RZ, RZ, UR7 ;  /* 0x00000007ff0b7e24 */ /* 0x000fe4000f8e00ff */
[----:B------:R-:W-:Y:S02]  /*0320*/  IMAD.MOV.U32 R8, RZ, RZ, 0x21 ;  /* 0x00000021ff087424 */ /* 0x000fe400078e00ff */
[----:B------:R-:W-:Y:S02]  /*0330*/  IMAD.MOV.U32 R12, RZ, RZ, 0x1 ;  /* 0x00000001ff0c7424 */ /* 0x000fe400078e00ff */
[----:B------:R-:W-:-:S07]  /*0340*/  IMAD.MOV.U32 R13, RZ, RZ, RZ ;  /* 0x000000ffff0d7224 */ /* 0x000fce00078e00ff */
[----:B------:R-:W-:-:S07]  /*0350*/  LEPC R20, `(.L_x_0) ;  /* 0x000000001014794e */ /* 0x000fce0000000000 */
[----:B01----:R-:W-:Y:S05]  /*0360*/  CALL.ABS.NOINC R2 ;  /* 0x0000000002007343 */ /* 0x003fea0003c00000 */
.L_x_0:
[----:B------:R-:W1:Y:S01]  /*0370*/  LDC.64 R6, c[0x0][0x208] ;  /* 0x00008200ff067b82 */ /* 0x000e620000000a00 */
[----:B------:R-:W-:Y:S07]  /*0380*/  WARPSYNC.ALL ;  /* 0x0000000000007948 */ /* 0x000fee0003800000 */
[----:B------:R-:W-:Y:S08]  /*0390*/  BAR.SYNC.DEFER_BLOCKING 0x0 ;  /* 0x0000000000007b1d */ /* 0x000ff00000010000 */
[----:B------:R-:W2:Y:S08]  /*03a0*/  LDC.64 R2, c[0x0][0x210] ;  /* 0x00008400ff027b82 */ /* 0x000eb00000000a00 */
[----:B------:R-:W3:Y:S01]  /*03b0*/  LDC.64 R4, c[0x0][0x218] ;  /* 0x00008600ff047b82 */ /* 0x000ee20000000a00 */
[----:B-1----:R-:W-:-:S02]  /*03c0*/  @P1 R2UR UR4, R6 ;  /* 0x00000000060412ca */ /* 0x002fc400000e0000 */
[----:B------:R-:W-:Y:S01]  /*03d0*/  @P1 R2UR UR5, R7 ;  /* 0x00000000070512ca */ /* 0x000fe200000e0000 */
[----:B--2---:R-:W-:-:S12]  /*03e0*/  IMAD.WIDE R2, R14, 0x8, R2 ;  /* 0x000000080e027825 */ /* 0x004fd800078e0202 */
[----:B------:R-:W2:Y:S01]  /*03f0*/  @P1 LDG.E.EL.64 R2, desc[UR4][R2.64] ;  /* 0x0000000402021981 */ /* 0x000ea2000c2e1b00 */
[----:B------:R-:W-:Y:S02]  /*0400*/  PLOP3.LUT P3, PT, PT, PT, PT, 0x8, 0x0 ;  /* 0x000000000000781c */ /* 0x000fe40003f6e170 */
[----:B------:R-:W-:Y:S02]  /*0410*/  ISETP.GT.AND P5, PT, R14, R9, PT ;  /* 0x000000090e00720c */ /* 0x000fe40003fa4270 */
[----:B--2---:R-:W-:-:S04]  /*0420*/  @P1 ISETP.NE.U32.AND P4, PT, R2, RZ, PT ;  /* 0x000000ff0200120c */ /* 0x004fc80003f85070 */
[----:B------:R-:W-:Y:S01]  /*0430*/  @P1 ISETP.NE.AND.EX P3, PT, R3, RZ, PT, P4 ;  /* 0x000000ff0300120c */ /* 0x000fe20003f65340 */
[----:B---3--:R-:W-:-:S12]  /*0440*/  @P0 EXIT ;  /* 0x000000000000094d */ /* 0x008fd80003800000 */
[----:B------:R-:W-:Y:S02]  /*0450*/  R2UR UR4, R6 ;  /* 0x00000000060472ca */ /* 0x000fe400000e0000 */
[----:B------:R-:W-:Y:S02]  /*0460*/  R2UR UR5, R7 ;  /* 0x00000000070572ca */ /* 0x000fe400000e0000 */
[----:B------:R-:W-:-:S04]  /*0470*/  SEL R2, RZ, 0xfc00, P3 ;  /* 0x0000fc00ff027807 */ /* 0x000fc80001800000 */
[----:B------:R-:W-:Y:S01]  /*0480*/  SEL R6, R2, 0xfc00, !P5 ;  /* 0x0000fc0002067807 */ /* 0x000fe20006800000 */
[----:B------:R-:W-:-:S03]  /*0490*/  IMAD.WIDE R2, R0, 0x2, R4 ;  /* 0x0000000200027825 */ /* 0x000fc600078e0204 */
[----:B------:R-:W-:-:S05]  /*04a0*/  SEL R5, R6, RZ, !P2 ;  /* 0x000000ff06057207 */ /* 0x000fca0005000000 */
[----:B------:R-:W-:Y:S01]  /*04b0*/  STG.E.U16 desc[UR4][R2.64], R5 ;  /* 0x0000000502007986 */ /* 0x000fe2000c101504 */
[----:B------:R-:W-:Y:S05]  /*04c0*/  EXIT ;  /* 0x000000000000794d */ /* 0x000fea0003800000 */
.L_x_1:
[----:B------:R-:W-:-:S00]  /*04d0*/  BRA `(.L_x_1) ;  /* 0xfffffffc00fc7947 */ /* 0x000fc0000383ffff */
[----:B------:R-:W-:-:S00]  /*04e0*/  NOP ;  /* 0x0000000000007918 */ /* 0x000fc00000000000 */
        /* <DEDUP_REMOVED lines=9> */
.L_x_2:


//--------------------- .nv.global.init           --------------------------
	.section	.nv.global.init,"aw",@progbits
.nv.global.init:
	.type		assertFunc_0,@object
	.size		assertFunc_0,(assertMessage_0 - assertFunc_0)
assertFunc_0:
        /*0000*/ 	.byte	0x75, 0x6e, 0x6b, 0x6e, 0x6f, 0x77, 0x6e, 0x00
	.type		assertMessage_0,@object
	.size		assertMessage_0,(assertFile_0 - assertMessage_0)
assertMessage_0:
        /*0008*/ 	.byte	0x69, 0x6e, 0x64, 0x65, 0x78, 0x20, 0x6f, 0x75, 0x74, 0x20, 0x6f, 0x66, 0x20, 0x62, 0x6f, 0x75
        /*0018*/ 	.byte	0x6e, 0x64, 0x73, 0x3a, 0x20, 0x78, 0x30, 0x20, 0x3c, 0x20, 0x6b, 0x73, 0x32, 0x00
	.type		assertFile_0,@object
	.size		assertFile_0,(.L_1 - assertFile_0)
assertFile_0:
        /*0026*/ 	.byte	0x2e, 0x2f, 0x6c, 0x6f, 0x63, 0x61, 0x6c, 0x5f, 0x63, 0x61, 0x63, 0x68, 0x65, 0x2f, 0x70, 0x61
        /*0036*/ 	.byte	0x2f, 0x63, 0x70, 0x61, 0x78, 0x34, 0x32, 0x6e, 0x65, 0x76, 0x73, 0x7a, 0x67, 0x72, 0x73, 0x32
        /*0046*/ 	.byte	0x74, 0x6d, 0x32, 0x77, 0x66, 0x36, 0x6b, 0x73, 0x72, 0x37, 0x73, 0x73, 0x32, 0x32, 0x33, 0x62
        /*0056*/ 	.byte	0x6c, 0x36, 0x32, 0x6d, 0x35, 0x64, 0x33, 0x67, 0x66, 0x6c, 0x36, 0x64, 0x69, 0x70, 0x69, 0x72
        /*0066*/ 	.byte	0x68, 0x77, 0x6c, 0x6a, 0x70, 0x2e, 0x70, 0x79, 0x00
.L_1:


//--------------------- .nv.constant0.triton_poi_fused_constant_pad_nd_scalar_tensor_where_5 --------------------------
	.section	.nv.constant0.triton_poi_fused_constant_pad_nd_scalar_tensor_where_5,"a",@progbits
	.sectionflags	@""
	.align	4
.nv.constant0.triton_poi_fused_constant_pad_nd_scalar_tensor_where_5:
	.zero		568


//--------------------- SYMBOLS --------------------------

	.type		__assertfail,@function
